	.headerflags	@"EF_CUDA_TEXMODE_UNIFIED EF_CUDA_64BIT_ADDRESS EF_CUDA_ACCELERATORS EF_CUDA_SM90 EF_CUDA_VIRTUAL_SM(EF_CUDA_SM90)"
	.elftype	@"ET_EXEC"


//--------------------- .nv.info                  --------------------------
	.section	.nv.info,"",@"SHT_CUDA_INFO"
	.align	4


	//----- nvinfo : EIATTR_REGCOUNT
	.align		4
        /*0000*/ 	.byte	0x04, 0x2f
        /*0002*/ 	.short	(.L_3 - .L_2)
	.align		4
.L_2:
        /*0004*/ 	.word	index@(triton_poi_fused__native_batch_norm_legit_no_training_leaky_relu_9)
        /*0008*/ 	.word	0x00000012


	//----- nvinfo : EIATTR_MIN_STACK_SIZE
	.align		4
.L_3:
        /*000c*/ 	.byte	0x04, 0x12
        /*000e*/ 	.short	(.L_5 - .L_4)
	.align		4
.L_4:
        /*0010*/ 	.word	index@(triton_poi_fused__native_batch_norm_legit_no_training_leaky_relu_9)
        /*0014*/ 	.word	0x00000000


	//----- nvinfo : EIATTR_FRAME_SIZE
	.align		4
.L_5:
        /*0018*/ 	.byte	0x04, 0x11
        /*001a*/ 	.short	(.L_7 - .L_6)
	.align		4
.L_6:
        /*001c*/ 	.word	index@(triton_poi_fused__native_batch_norm_legit_no_training_leaky_relu_9)
        /*0020*/ 	.word	0x00000000


	//----- nvinfo : EIATTR_MIN_STACK_SIZE
	.align		4
.L_7:
        /*0024*/ 	.byte	0x04, 0x12
        /*0026*/ 	.short	(.L_9 - .L_8)
	.align		4
.L_8:
        /*0028*/ 	.word	index@(triton_poi_fused__native_batch_norm_legit_no_training_leaky_relu_9)
        /*002c*/ 	.word	0x00000000
.L_9:


//--------------------- .nv.info.triton_poi_fused__native_batch_norm_legit_no_training_leaky_relu_9 --------------------------
	.section	.nv.info.triton_poi_fused__native_batch_norm_legit_no_training_leaky_relu_9,"",@"SHT_CUDA_INFO"
	.sectionflags	@""
	.align	4


	//----- nvinfo : EIATTR_CUDA_API_VERSION
	.align		4
        /*0000*/ 	.byte	0x04, 0x37
        /*0002*/ 	.short	(.L_11 - .L_10)
.L_10:
        /*0004*/ 	.word	0x0000007c


	//----- nvinfo : EIATTR_KPARAM_INFO
	.align		4
.L_11:
        /*0008*/ 	.byte	0x04, 0x17
        /*000a*/ 	.short	(.L_13 - .L_12)
.L_12:
        /*000c*/ 	.word	0x00000000
        /*0010*/ 	.short	0x0006
        /*0012*/ 	.short	0x0030
        /*0014*/ 	.byte	0x00, 0xf0, 0x11, 0x00


	//----- nvinfo : EIATTR_KPARAM_INFO
	.align		4
.L_13:
        /*0018*/ 	.byte	0x04, 0x17
        /*001a*/ 	.short	(.L_15 - .L_14)
.L_14:
        /*001c*/ 	.word	0x00000000
        /*0020*/ 	.short	0x0005
        /*0022*/ 	.short	0x0028
        /*0024*/ 	.byte	0x00, 0xf4, 0x21, 0x00


	//----- nvinfo : EIATTR_KPARAM_INFO
	.align		4
.L_15:
        /*0028*/ 	.byte	0x04, 0x17
        /*002a*/ 	.short	(.L_17 - .L_16)
.L_16:
        /*002c*/ 	.word	0x00000000
        /*0030*/ 	.short	0x0004
        /*0032*/ 	.short	0x0020
        /*0034*/ 	.byte	0x00, 0xf4, 0x21, 0x00


	//----- nvinfo : EIATTR_KPARAM_INFO
	.align		4
.L_17:
        /*0038*/ 	.byte	0x04, 0x17
        /*003a*/ 	.short	(.L_19 - .L_18)
.L_18:
        /*003c*/ 	.word	0x00000000
        /*0040*/ 	.short	0x0003
        /*0042*/ 	.short	0x0018
        /*0044*/ 	.byte	0x00, 0xf4, 0x21, 0x00


	//----- nvinfo : EIATTR_KPARAM_INFO
	.align		4
.L_19:
        /*0048*/ 	.byte	0x04, 0x17
        /*004a*/ 	.short	(.L_21 - .L_20)
.L_20:
        /*004c*/ 	.word	0x00000000
        /*0050*/ 	.short	0x0002
        /*0052*/ 	.short	0x0010
        /*0054*/ 	.byte	0x00, 0xf4, 0x21, 0x00


	//----- nvinfo : EIATTR_KPARAM_INFO
	.align		4
.L_21:
        /*0058*/ 	.byte	0x04, 0x17
        /*005a*/ 	.short	(.L_23 - .L_22)
.L_22:
        /*005c*/ 	.word	0x00000000
        /*0060*/ 	.short	0x0001
        /*0062*/ 	.short	0x0008
        /*0064*/ 	.byte	0x00, 0xf4, 0x21, 0x00


	//----- nvinfo : EIATTR_KPARAM_INFO
	.align		4
.L_23:
        /*0068*/ 	.byte	0x04, 0x17
        /*006a*/ 	.short	(.L_25 - .L_24)
.L_24:
        /*006c*/ 	.word	0x00000000
        /*0070*/ 	.short	0x0000
        /*0072*/ 	.short	0x0000
        /*0074*/ 	.byte	0x00, 0xf4, 0x21, 0x00


	//----- nvinfo : EIATTR_SPARSE_MMA_MASK
	.align		4
.L_25:
        /*0078*/ 	.byte	0x03, 0x50
        /*007a*/ 	.short	0x0000


	//----- nvinfo : EIATTR_MAXREG_COUNT
	.align		4
        /*007c*/ 	.byte	0x03, 0x1b
        /*007e*/ 	.short	0x00ff


	//----- nvinfo : EIATTR_EXIT_INSTR_OFFSETS
	.align		4
        /*0080*/ 	.byte	0x04, 0x1c
        /*0082*/ 	.short	(.L_27 - .L_26)


	//   ....[0]....
.L_26:
        /*0084*/ 	.word	0x00000320


	//   ....[1]....
        /*0088*/ 	.word	0x00000340


	//----- nvinfo : EIATTR_REQNTID
	.align		4
.L_27:
        /*008c*/ 	.byte	0x04, 0x10
        /*008e*/ 	.short	(.L_29 - .L_28)
.L_28:
        /*0090*/ 	.word	0x00000080
        /*0094*/ 	.word	0x00000001
        /*0098*/ 	.word	0x00000001


	//----- nvinfo : EIATTR_CBANK_PARAM_SIZE
	.align		4
.L_29:
        /*009c*/ 	.byte	0x03, 0x19
        /*009e*/ 	.short	0x0034


	//----- nvinfo : EIATTR_PARAM_CBANK
	.align		4
        /*00a0*/ 	.byte	0x04, 0x0a
        /*00a2*/ 	.short	(.L_31 - .L_30)
	.align		4
.L_30:
        /*00a4*/ 	.word	index@(.nv.constant0.triton_poi_fused__native_batch_norm_legit_no_training_leaky_relu_9)
        /*00a8*/ 	.short	0x0210
        /*00aa*/ 	.short	0x0034


	//----- nvinfo : EIATTR_SW_WAR
	.align		4
.L_31:
        /*00ac*/ 	.byte	0x04, 0x36
        /*00ae*/ 	.short	(.L_33 - .L_32)
.L_32:
        /*00b0*/ 	.word	0x00000008
.L_33:


//--------------------- .nv.callgraph             --------------------------
	.section	.nv.callgraph,"",@"SHT_CUDA_CALLGRAPH"
	.align	4
	.sectionentsize	8
	.align		4
        /*0000*/ 	.word	0x00000000
	.align		4
        /*0004*/ 	.word	0xffffffff
	.align		4
        /*0008*/ 	.word	0x00000000
	.align		4
        /*000c*/ 	.word	0xfffffffe
	.align		4
        /*0010*/ 	.word	0x00000000
	.align		4
        /*0014*/ 	.word	0xfffffffd
	.align		4
        /*0018*/ 	.word	0x00000000
	.align		4
        /*001c*/ 	.word	0xfffffffc


//--------------------- .nv.constant4             --------------------------
	.section	.nv.constant4,"a",@progbits
	.align	8
	.align		8
.nv.constant4:
        /*0000*/ 	.dword	_$_str
	.align		8
        /*0008*/ 	.dword	_$_str_$_2


//--------------------- .text.triton_poi_fused__native_batch_norm_legit_no_training_leaky_relu_9 --------------------------
	.section	.text.triton_poi_fused__native_batch_norm_legit_no_training_leaky_relu_9,"ax",@progbits
	.align	128
        .global         triton_poi_fused__native_batch_norm_legit_no_training_leaky_relu_9
        .type           triton_poi_fused__native_batch_norm_legit_no_training_leaky_relu_9,@function
        .size           triton_poi_fused__native_batch_norm_legit_no_training_leaky_relu_9,(.L_x_1 - triton_poi_fused__native_batch_norm_legit_no_training_leaky_relu_9)
        .other          triton_poi_fused__native_batch_norm_legit_no_training_leaky_relu_9,@"STO_CUDA_ENTRY STV_DEFAULT"
triton_poi_fused__native_batch_norm_legit_no_training_leaky_relu_9:
.text.triton_poi_fused__native_batch_norm_legit_no_training_leaky_relu_9:
[----:B------:R-:W0:Y:S01]  /*0000*/  LDC R1, c[0x0][0x28] ;  /* 0x00000a00ff017b82 */ /* 0x000e220000000800 */
[----:B------:R-:W1:Y:S07]  /*0010*/  S2R R0, SR_TID.X ;  /* 0x0000000000007919 */ /* 0x000e6e0000002100 */
[----:B------:R-:W2:Y:S01]  /*0020*/  LDC.64 R6, c[0x0][0x228] ;  /* 0x00008a00ff067b82 */ /* 0x000ea20000000a00 */
[----:B------:R-:W-:Y:S01]  /*0030*/  CS2R R14, SRZ ;  /* 0x00000000000e7805 */ /* 0x000fe2000001ff00 */
[----:B------:R-:W-:Y:S01]  /*0040*/  ULDC.64 UR4, c[0x0][0x208] ;  /* 0x0000820000047ab9 */ /* 0x000fe20000000a00 */
[----:B------:R-:W3:Y:S05]  /*0050*/  S2R R3, SR_CTAID.X ;  /* 0x0000000000037919 */ /* 0x000eea0000002500 */
[----:B------:R-:W4:Y:S08]  /*0060*/  LDC.64 R4, c[0x0][0x220] ;  /* 0x00008800ff047b82 */ /* 0x000f300000000a00 */
[----:B------:R-:W5:Y:S08]  /*0070*/  LDC.64 R8, c[0x0][0x230] ;  /* 0x00008c00ff087b82 */ /* 0x000f700000000a00 */
[----:B------:R-:W5:Y:S01]  /*0080*/  LDC.64 R10, c[0x0][0x238] ;  /* 0x00008e00ff0a7b82 */ /* 0x000f620000000a00 */
[----:B-1----:R-:W-:-:S02]  /*0090*/  LOP3.LUT R0, R0, 0x7f, RZ, 0xc0, !PT ;  /* 0x0000007f00007812 */ /* 0x002fc400078ec0ff */
[----:B---3--:R-:W-:Y:S02]  /*00a0*/  SHF.R.S32.HI R2, RZ, 0x18, R3 ;  /* 0x00000018ff027819 */ /* 0x008fe40000011403 */
[----:B------:R-:W-:Y:S02]  /*00b0*/  LEA R0, R3, R0, 0x7 ;  /* 0x0000000003007211 */ /* 0x000fe400078e38ff */
[----:B------:R-:W-:Y:S02]  /*00c0*/  SGXT R3, R2, 0x1 ;  /* 0x000000010203781a */ /* 0x000fe40000000200 */
[----:B------:R-:W-:Y:S02]  /*00d0*/  ISETP.GE.AND P0, PT, R0, 0x400, PT ;  /* 0x000004000000780c */ /* 0x000fe40003f06270 */
[----:B------:R-:W-:-:S04]  /*00e0*/  LEA.HI R3, R3, R0, RZ, 0x6 ;  /* 0x0000000003037211 */ /* 0x000fc800078f30ff */
[----:B------:R-:W-:-:S04]  /*00f0*/  SHF.R.S32.HI R3, RZ, 0x6, R3 ;  /* 0x00000006ff037819 */ /* 0x000fc80000011403 */
[----:B------:R-:W-:-:S04]  /*0100*/  LEA.HI R2, R3, R3, RZ, 0x2 ;  /* 0x0000000303027211 */ /* 0x000fc800078f10ff */
[----:B------:R-:W-:-:S04]  /*0110*/  LOP3.LUT R2, R2, 0xfffffffc, RZ, 0xc0, !PT ;  /* 0xfffffffc02027812 */ /* 0x000fc800078ec0ff */
[----:B------:R-:W-:Y:S02]  /*0120*/  IADD3 R13, R3, -R2, RZ ;  /* 0x80000002030d7210 */ /* 0x000fe40007ffe0ff */
[----:B------:R-:W1:Y:S03]  /*0130*/  LDC.64 R2, c[0x0][0x218] ;  /* 0x00008600ff027b82 */ /* 0x000e660000000a00 */
[----:B--2---:R-:W-:-:S05]  /*0140*/  IMAD.WIDE R6, R13, 0x4, R6 ;  /* 0x000000040d067825 */ /* 0x004fca00078e0206 */
[----:B------:R5:W2:Y:S01]  /*0150*/  @!P0 LDG.E.EL R14, desc[UR4][R6.64] ;  /* 0x00000004060e8981 */ /* 0x000aa2000c2e1900 */
[----:B------:R-:W-:Y:S01]  /*0160*/  HFMA2.MMA R12, -RZ, RZ, 0, 0 ;  /* 0x00000000ff0c7435 */ /* 0x000fe200000001ff */
[----:B----4-:R-:W-:-:S05]  /*0170*/  IMAD.WIDE R4, R13, 0x4, R4 ;  /* 0x000000040d047825 */ /* 0x010fca00078e0204 */
[----:B------:R-:W3:Y:S01]  /*0180*/  @!P0 LDG.E.EL R15, desc[UR4][R4.64] ;  /* 0x00000004040f8981 */ /* 0x000ee2000c2e1900 */
[----:B-----5:R-:W-:-:S04]  /*0190*/  IMAD.WIDE R6, R13, 0x4, R8 ;  /* 0x000000040d067825 */ /* 0x020fc800078e0208 */
[----:B-1----:R-:W-:-:S04]  /*01a0*/  IMAD.WIDE R2, R0, 0x4, R2 ;  /* 0x0000000400027825 */ /* 0x002fc800078e0202 */
[----:B0-----:R-:W-:Y:S01]  /*01b0*/  IMAD.WIDE R8, R13, 0x4, R10 ;  /* 0x000000040d087825 */ /* 0x001fe200078e020a */
[----:B------:R0:W3:Y:S01]  /*01c0*/  @!P0 LDG.E R12, desc[UR4][R2.64] ;  /* 0x00000004020c8981 */ /* 0x0000e2000c1e1900 */
[----:B------:R-:W-:-:S06]  /*01d0*/  CS2R R10, SRZ ;  /* 0x00000000000a7805 */ /* 0x000fcc000001ff00 */
[----:B------:R-:W4:Y:S04]  /*01e0*/  @!P0 LDG.E.EL R10, desc[UR4][R6.64] ;  /* 0x00000004060a8981 */ /* 0x000f28000c2e1900 */
[----:B------:R-:W4:Y:S01]  /*01f0*/  @!P0 LDG.E.EL R11, desc[UR4][R8.64] ;  /* 0x00000004080b8981 */ /* 0x000f22000c2e1900 */
[----:B0-----:R-:W-:Y:S01]  /*0200*/  MOV R2, 0x3e800000 ;  /* 0x3e80000000027802 */ /* 0x001fe20000000f00 */
[----:B--2---:R-:W-:-:S04]  /*0210*/  FADD R14, R14, 9.9999997473787516356e-06 ;  /* 0x3727c5ac0e0e7421 */ /* 0x004fc80000000000 */
[----:B------:R-:W0:Y:S02]  /*0220*/  MUFU.SQRT R13, R14 ;  /* 0x0000000e000d7308 */ /* 0x000e240000002000 */
[C---:B0-----:R-:W-:Y:S02]  /*0230*/  FSETP.GT.AND P1, PT, R13.reuse, 8.50705917302346158658e+37, PT ;  /* 0x7e8000000d00780b */ /* 0x041fe40003f24000 */
[----:B------:R-:W-:-:S11]  /*0240*/  FSETP.GEU.AND P2, PT, R13, 1.175494350822287508e-38, PT ;  /* 0x008000000d00780b */ /* 0x000fd60003f4e000 */
[----:B------:R-:W-:-:S04]  /*0250*/  @P1 FMUL R13, R13, 0.25 ;  /* 0x3e8000000d0d1820 */ /* 0x000fc80000400000 */
[----:B------:R-:W-:-:S06]  /*0260*/  @!P2 FMUL R13, R13, 16777216 ;  /* 0x4b8000000d0da820 */ /* 0x000fcc0000400000 */
[----:B------:R-:W0:Y:S01]  /*0270*/  MUFU.RCP R13, R13 ;  /* 0x0000000d000d7308 */ /* 0x000e220000001000 */
[----:B------:R-:W-:Y:S01]  /*0280*/  FSEL R2, R2, 1, P1 ;  /* 0x3f80000002027808 */ /* 0x000fe20000800000 */
[----:B---3--:R-:W-:-:S04]  /*0290*/  FADD R12, -R15, R12 ;  /* 0x0000000c0f0c7221 */ /* 0x008fc80000000100 */
[----:B------:R-:W-:-:S04]  /*02a0*/  @!P2 FMUL R2, R2, 16777216 ;  /* 0x4b8000000202a820 */ /* 0x000fc80000400000 */
[----:B0-----:R-:W-:Y:S02]  /*02b0*/  FMUL R5, R13, R2 ;  /* 0x000000020d057220 */ /* 0x001fe40000400000 */
[----:B------:R-:W0:Y:S02]  /*02c0*/  LDC.64 R2, c[0x0][0x210] ;  /* 0x00008400ff027b82 */ /* 0x000e240000000a00 */
[----:B------:R-:W-:-:S04]  /*02d0*/  FMUL R12, R12, R5 ;  /* 0x000000050c0c7220 */ /* 0x000fc80000400000 */
[----:B----4-:R-:W-:-:S05]  /*02e0*/  FFMA R11, R12, R10, R11 ;  /* 0x0000000a0c0b7223 */ /* 0x010fca000000000b */
[----:B------:R-:W-:Y:S01]  /*02f0*/  FSETP.GT.AND P1, PT, R11, RZ, PT ;  /* 0x000000ff0b00720b */ /* 0x000fe20003f24000 */
[----:B0-----:R-:W-:-:S12]  /*0300*/  IMAD.WIDE R2, R0, 0x4, R2 ;  /* 0x0000000400027825 */ /* 0x001fd800078e0202 */
[----:B------:R-:W-:Y:S01]  /*0310*/  @!P1 FMUL R11, R11, 0.10000000149011611938 ;  /* 0x3dcccccd0b0b9820 */ /* 0x000fe20000400000 */
[----:B------:R-:W-:Y:S06]  /*0320*/  @P0 EXIT ;  /* 0x000000000000094d */ /* 0x000fec0003800000 */
[----:B------:R-:W-:Y:S01]  /*0330*/  STG.E desc[UR4][R2.64], R11 ;  /* 0x0000000b02007986 */ /* 0x000fe2000c101904 */
[----:B------:R-:W-:Y:S05]  /*0340*/  EXIT ;  /* 0x000000000000794d */ /* 0x000fea0003800000 */
.L_x_0:
[----:B------:R-:W-:-:S00]  /*0350*/  BRA `(.L_x_0) ;  /* 0xfffffffc00fc7947 */ /* 0x000fc0000383ffff */
[----:B------:R-:W-:-:S00]  /*0360*/  NOP ;  /* 0x0000000000007918 */ /* 0x000fc00000000000 */
        /* <DEDUP_REMOVED lines=9> */
.L_x_1:


//--------------------- .nv.global.init           --------------------------
	.section	.nv.global.init,"aw",@progbits
.nv.global.init:
	.type		_$_str,@object
	.size		_$_str,(_$_str_$_2 - _$_str)
_$_str:
        /*0000*/ 	.byte	0x5f, 0x5f, 0x43, 0x55, 0x44, 0x41, 0x5f, 0x46, 0x54, 0x5a, 0x00
	.type		_$_str_$_2,@object
	.size		_$_str_$_2,(.L_1 - _$_str_$_2)
_$_str_$_2:
        /*000b*/ 	.byte	0x5f, 0x5f, 0x43, 0x55, 0x44, 0x41, 0x5f, 0x50, 0x52, 0x45, 0x43, 0x5f, 0x53, 0x51, 0x52, 0x54
        /*001b*/ 	.byte	0x00
.L_1:


//--------------------- .nv.constant0.triton_poi_fused__native_batch_norm_legit_no_training_leaky_relu_9 --------------------------
	.section	.nv.constant0.triton_poi_fused__native_batch_norm_legit_no_training_leaky_relu_9,"a",@progbits
	.sectionflags	@""
	.align	4
.nv.constant0.triton_poi_fused__native_batch_norm_legit_no_training_leaky_relu_9:
	.zero		580
